//
// Generated by NVIDIA NVVM Compiler
//
// Compiler Build ID: CL-36424714
// Cuda compilation tools, release 13.0, V13.0.88
// Based on NVVM 20.0.0
//

.version 9.0
.target sm_100
.address_size 64

	// .globl	_Z7MultBy2Pii

.visible .entry _Z7MultBy2Pii(
	.param .u64 .ptr .align 1 _Z7MultBy2Pii_param_0,
	.param .u32 _Z7MultBy2Pii_param_1
)
{
	.reg .pred 	%p<2>;
	.reg .b32 	%r<8>;
	.reg .b64 	%rd<5>;

	ld.param.u64 	%rd1, [_Z7MultBy2Pii_param_0];
	ld.param.u32 	%r2, [_Z7MultBy2Pii_param_1];
	mov.u32 	%r3, %ctaid.x;
	mov.u32 	%r4, %ntid.x;
	mov.u32 	%r5, %tid.x;
	mad.lo.s32 	%r1, %r3, %r4, %r5;
	setp.ge.s32 	%p1, %r1, %r2;
	@%p1 bra 	$L__BB0_2;
	cvta.to.global.u64 	%rd2, %rd1;
	mul.wide.s32 	%rd3, %r1, 4;
	add.s64 	%rd4, %rd2, %rd3;
	ld.global.u32 	%r6, [%rd4];
	shl.b32 	%r7, %r6, 1;
	st.global.u32 	[%rd4], %r7;
$L__BB0_2:
	ret;

}


// ===== COMPILED SASS (sm_100) =====

	.target	sm_100

	.elftype	@"ET_EXEC"


//--------------------- .note.nv.tkinfo           --------------------------
	.section	.note.nv.tkinfo,"",@"SHT_NOTE"
	.sectionflags	@"SHF_NOTE_NV_TKINFO"
	.tkinfo
        /*0018*/ 	.word	0x00000002
        /*0030*/ 	.string	""
        /*0030*/ 	.string	"ptxas"
        /*0030*/ 	.string	"Cuda compilation tools, release 13.0, V13.0.88"
        /*0030*/ 	.string	"Build cuda_13.0.r13.0/compiler.36424714_0"
        /*0030*/ 	.string	"-arch sm_100 -m 64 "



//--------------------- .note.nv.cuinfo           --------------------------
	.section	.note.nv.cuinfo,"",@"SHT_NOTE"
	.sectionflags	@"SHF_NOTE_NV_CUINFO"
        /*0018*/ 	.short	0x0002
        /*001a*/ 	.short	0x0064
        /*001c*/ 	.short	0x0082
	.zero		2


//--------------------- .nv.info                  --------------------------
	.section	.nv.info,"",@"SHT_CUDA_INFO"
	.align	4


	//----- nvinfo : EIATTR_REGCOUNT
	.align		4
        /*0000*/ 	.byte	0x04, 0x2f
        /*0002*/ 	.short	(.L_1 - .L_0)
	.align		4
.L_0:
        /*0004*/ 	.word	index@(_Z7MultBy2Pii)
        /*0008*/ 	.word	0x00000008


	//----- nvinfo : EIATTR_FRAME_SIZE
	.align		4
.L_1:
        /*000c*/ 	.byte	0x04, 0x11
        /*000e*/ 	.short	(.L_3 - .L_2)
	.align		4
.L_2:
        /*0010*/ 	.word	index@(_Z7MultBy2Pii)
        /*0014*/ 	.word	0x00000000


	//----- nvinfo : EIATTR_MIN_STACK_SIZE
	.align		4
.L_3:
        /*0018*/ 	.byte	0x04, 0x12
        /*001a*/ 	.short	(.L_5 - .L_4)
	.align		4
.L_4:
        /*001c*/ 	.word	index@(_Z7MultBy2Pii)
        /*0020*/ 	.word	0x00000000
.L_5:


//--------------------- .nv.compat                --------------------------
	.section	.nv.compat,"",@"SHT_CUDA_COMPAT_INFO"
	.align	4
        /*0000*/ 	.byte	0x02, 0x09, 0x00, 0x00, 0x02, 0x02, 0x01, 0x00, 0x02, 0x05, 0x05, 0x00, 0x03, 0x07, 0x01, 0x01
        /*0010*/ 	.byte	0x02, 0x03, 0x00, 0x00, 0x02, 0x06, 0x01, 0x00, 0x04, 0x0b, 0x08, 0x00, 0x09, 0x00, 0x00, 0x00
        /*0020*/ 	.byte	0x00, 0x00, 0x00, 0x00


//--------------------- .nv.info._Z7MultBy2Pii    --------------------------
	.section	.nv.info._Z7MultBy2Pii,"",@"SHT_CUDA_INFO"
	.sectionflags	@""
	.align	4


	//----- nvinfo : EIATTR_CUDA_API_VERSION
	.align		4
        /*0000*/ 	.byte	0x04, 0x37
        /*0002*/ 	.short	(.L_7 - .L_6)
.L_6:
        /*0004*/ 	.word	0x00000082


	//----- nvinfo : EIATTR_KPARAM_INFO
	.align		4
.L_7:
        /*0008*/ 	.byte	0x04, 0x17
        /*000a*/ 	.short	(.L_9 - .L_8)
.L_8:
        /*000c*/ 	.word	0x00000000
        /*0010*/ 	.short	0x0001
        /*0012*/ 	.short	0x0008
        /*0014*/ 	.byte	0x00, 0xf0, 0x11, 0x00


	//----- nvinfo : EIATTR_KPARAM_INFO
	.align		4
.L_9:
        /*0018*/ 	.byte	0x04, 0x17
        /*001a*/ 	.short	(.L_11 - .L_10)
.L_10:
        /*001c*/ 	.word	0x00000000
        /*0020*/ 	.short	0x0000
        /*0022*/ 	.short	0x0000
        /*0024*/ 	.byte	0x00, 0xf5, 0x21, 0x00


	//----- nvinfo : EIATTR_SPARSE_MMA_MASK
	.align		4
.L_11:
        /*0028*/ 	.byte	0x03, 0x50
        /*002a*/ 	.short	0x0000


	//----- nvinfo : EIATTR_MAXREG_COUNT
	.align		4
        /*002c*/ 	.byte	0x03, 0x1b
        /*002e*/ 	.short	0x00ff


	//----- nvinfo : EIATTR_MERCURY_ISA_VERSION
	.align		4
        /*0030*/ 	.byte	0x03, 0x5f
        /*0032*/ 	.short	0x0101


	//----- nvinfo : EIATTR_VRC_CTA_INIT_COUNT
	.align		4
        /*0034*/ 	.byte	0x02, 0x4a
	.zero		1
	.zero		1


	//----- nvinfo : EIATTR_EXIT_INSTR_OFFSETS
	.align		4
        /*0038*/ 	.byte	0x04, 0x1c
        /*003a*/ 	.short	(.L_13 - .L_12)


	//   ....[0]....
.L_12:
        /*003c*/ 	.word	0x00000070


	//   ....[1]....
        /*0040*/ 	.word	0x000000e0


	//----- nvinfo : EIATTR_CBANK_PARAM_SIZE
	.align		4
.L_13:
        /*0044*/ 	.byte	0x03, 0x19
        /*0046*/ 	.short	0x000c


	//----- nvinfo : EIATTR_PARAM_CBANK
	.align		4
        /*0048*/ 	.byte	0x04, 0x0a
        /*004a*/ 	.short	(.L_15 - .L_14)
	.align		4
.L_14:
        /*004c*/ 	.word	index@(.nv.constant0._Z7MultBy2Pii)
        /*0050*/ 	.short	0x0380
        /*0052*/ 	.short	0x000c


	//----- nvinfo : EIATTR_SW_WAR
	.align		4
.L_15:
        /*0054*/ 	.byte	0x04, 0x36
        /*0056*/ 	.short	(.L_17 - .L_16)
.L_16:
        /*0058*/ 	.word	0x00000008
.L_17:


//--------------------- .nv.callgraph             --------------------------
	.section	.nv.callgraph,"",@"SHT_CUDA_CALLGRAPH"
	.align	4
	.sectionentsize	8
	.align		4
        /*0000*/ 	.word	0x00000000
	.align		4
        /*0004*/ 	.word	0xffffffff
	.align		4
        /*0008*/ 	.word	0x00000000
	.align		4
        /*000c*/ 	.word	0xfffffffe
	.align		4
        /*0010*/ 	.word	0x00000000
	.align		4
        /*0014*/ 	.word	0xfffffffd
	.align		4
        /*0018*/ 	.word	0x00000000
	.align		4
        /*001c*/ 	.word	0xfffffffc


//--------------------- .text._Z7MultBy2Pii       --------------------------
	.section	.text._Z7MultBy2Pii,"ax",@progbits
	.align	128
        .global         _Z7MultBy2Pii
        .type           _Z7MultBy2Pii,@function
        .size           _Z7MultBy2Pii,(.L_x_1 - _Z7MultBy2Pii)
        .other          _Z7MultBy2Pii,@"STO_CUDA_ENTRY STV_DEFAULT"
_Z7MultBy2Pii:
.text._Z7MultBy2Pii:
[----:B------:R-:W-:Y:S01]  /*0000*/  LDC R1, c[0x0][0x37c] ;  /* 0x0000df00ff017b82 */ /* 0x000fe20000000800 */
[----:B------:R-:W0:Y:S07]  /*0010*/  S2R R0, SR_TID.X ;  /* 0x0000000000007919 */ /* 0x000e2e0000002100 */
[----:B------:R-:W0:Y:S01]  /*0020*/  S2UR UR4, SR_CTAID.X ;  /* 0x00000000000479c3 */ /* 0x000e220000002500 */
[----:B------:R-:W1:Y:S07]  /*0030*/  LDCU UR5, c[0x0][0x388] ;  /* 0x00007100ff0577ac */ /* 0x000e6e0008000800 */
[----:B------:R-:W0:Y:S02]  /*0040*/  LDC R5, c[0x0][0x360] ;  /* 0x0000d800ff057b82 */ /* 0x000e240000000800 */
[----:B0-----:R-:W-:-:S05]  /*0050*/  IMAD R5, R5, UR4, R0 ;  /* 0x0000000405057c24 */ /* 0x001fca000f8e0200 */
[----:B-1----:R-:W-:-:S13]  /*0060*/  ISETP.GE.AND P0, PT, R5, UR5, PT ;  /* 0x0000000505007c0c */ /* 0x002fda000bf06270 */
[----:B------:R-:W-:Y:S05]  /*0070*/  @P0 EXIT ;  /* 0x000000000000094d */ /* 0x000fea0003800000 */
[----:B------:R-:W0:Y:S01]  /*0080*/  LDC.64 R2, c[0x0][0x380] ;  /* 0x0000e000ff027b82 */ /* 0x000e220000000a00 */
[----:B------:R-:W1:Y:S01]  /*0090*/  LDCU.64 UR4, c[0x0][0x358] ;  /* 0x00006b00ff0477ac */ /* 0x000e620008000a00 */
[----:B0-----:R-:W-:-:S05]  /*00a0*/  IMAD.WIDE R2, R5, 0x4, R2 ;  /* 0x0000000405027825 */ /* 0x001fca00078e0202 */
[----:B-1----:R-:W2:Y:S02]  /*00b0*/  LDG.E R0, desc[UR4][R2.64] ;  /* 0x0000000402007981 */ /* 0x002ea4000c1e1900 */
[----:B--2---:R-:W-:-:S05]  /*00c0*/  SHF.L.U32 R5, R0, 0x1, RZ ;  /* 0x0000000100057819 */ /* 0x004fca00000006ff */
[----:B------:R-:W-:Y:S01]  /*00d0*/  STG.E desc[UR4][R2.64], R5 ;  /* 0x0000000502007986 */ /* 0x000fe2000c101904 */
[----:B------:R-:W-:Y:S05]  /*00e0*/  EXIT ;  /* 0x000000000000794d */ /* 0x000fea0003800000 */
.L_x_0:
[----:B------:R-:W-:-:S00]  /*00f0*/  BRA `(.L_x_0) ;  /* 0xfffffffc00fc7947 */ /* 0x000fc0000383ffff */
[----:B------:R-:W-:-:S00]  /*0100*/  NOP ;  /* 0x0000000000007918 */ /* 0x000fc00000000000 */
[----:B------:R-:W-:-:S00]  /*0110*/  NOP ;  /* 0x0000000000007918 */ /* 0x000fc00000000000 */
[----:B------:R-:W-:-:S00]  /*0120*/  NOP ;  /* 0x0000000000007918 */ /* 0x000fc00000000000 */
[----:B------:R-:W-:-:S00]  /*0130*/  NOP ;  /* 0x0000000000007918 */ /* 0x000fc00000000000 */
[----:B------:R-:W-:-:S00]  /*0140*/  NOP ;  /* 0x0000000000007918 */ /* 0x000fc00000000000 */
[----:B------:R-:W-:-:S00]  /*0150*/  NOP ;  /* 0x0000000000007918 */ /* 0x000fc00000000000 */
[----:B------:R-:W-:-:S00]  /*0160*/  NOP ;  /* 0x0000000000007918 */ /* 0x000fc00000000000 */
[----:B------:R-:W-:-:S00]  /*0170*/  NOP ;  /* 0x0000000000007918 */ /* 0x000fc00000000000 */
.L_x_1:


//--------------------- .nv.shared.reserved.0     --------------------------
	.section	.nv.shared.reserved.0,"aw",@nobits
	.weak		__nv_reservedSMEM_offset_0_alias
	.size		__nv_reservedSMEM_offset_0_alias, 0, 64
	.other		__nv_reservedSMEM_offset_0_alias,@"STO_CUDA_RESERVED_SHARED STV_DEFAULT"
__nv_reservedSMEM_offset_0_alias:
	.zero		0
	.zero		64


//--------------------- .nv.constant0._Z7MultBy2Pii --------------------------
	.section	.nv.constant0._Z7MultBy2Pii,"a",@progbits
	.sectionflags	@""
	.align	4
.nv.constant0._Z7MultBy2Pii:
	.zero		908


//--------------------- SYMBOLS --------------------------

	.type		.nv.reservedSmem.offset0,@object
	.size		.nv.reservedSmem.offset0,0x4
